//
// Generated by NVIDIA NVVM Compiler
//
// Compiler Build ID: CL-36424714
// Cuda compilation tools, release 13.0, V13.0.88
// Based on NVVM 20.0.0
//

.version 9.0
.target sm_100
.address_size 64

	// .globl	_Z5helloPjS_i
.global .align 4 .b8 precalc_xorwow_matrix[102400];
.global .align 4 .b8 precalc_xorwow_offset_matrix[102400];
.global .align 4 .b8 mrg32k3aM1[2304];
.global .align 4 .b8 mrg32k3aM2[2304];
.global .align 4 .b8 mrg32k3aM1SubSeq[2016];
.global .align 4 .b8 mrg32k3aM2SubSeq[2016];
.global .align 4 .b8 mrg32k3aM1Seq[2304];
.global .align 4 .b8 mrg32k3aM2Seq[2304];
.const .align 8 .b8 __cr_lgamma_table[72];

.visible .entry _Z5helloPjS_i(
	.param .u64 .ptr .align 1 _Z5helloPjS_i_param_0,
	.param .u64 .ptr .align 1 _Z5helloPjS_i_param_1,
	.param .u32 _Z5helloPjS_i_param_2
)
{
	.reg .pred 	%p<8>;
	.reg .b32 	%r<134>;
	.reg .b64 	%rd<21>;

	ld.param.u64 	%rd3, [_Z5helloPjS_i_param_0];
	ld.param.u64 	%rd4, [_Z5helloPjS_i_param_1];
	ld.param.u32 	%r40, [_Z5helloPjS_i_param_2];
	cvta.to.global.u64 	%rd1, %rd4;
	cvta.to.global.u64 	%rd2, %rd3;
	setp.lt.s32 	%p1, %r40, 1;
	@%p1 bra 	$L__BB0_10;
	mov.u32 	%r43, %tid.x;
	mov.u32 	%r44, %ntid.x;
	mov.u32 	%r45, %ctaid.x;
	mad.lo.s32 	%r46, %r45, %r44, %r43;
	mul.wide.s32 	%rd5, %r46, 4;
	add.s64 	%rd6, %rd2, %rd5;
	ld.global.u32 	%r47, [%rd6];
	xor.b32  	%r48, %r47, -1429050551;
	mul.lo.s32 	%r116, %r48, 1099087573;
	add.s32 	%r133, %r116, 5783321;
	xor.b32  	%r119, %r116, 362436069;
	add.s32 	%r132, %r116, 123456789;
	add.s32 	%r131, %r116, -638133224;
	mul.lo.s32 	%r6, %r40, %r43;
	and.b32  	%r7, %r40, 3;
	setp.lt.u32 	%p2, %r40, 4;
	mov.b32 	%r128, -123459836;
	mov.b32 	%r130, 0;
	@%p2 bra 	$L__BB0_5;
	and.b32  	%r130, %r40, 2147483644;
	neg.s32 	%r118, %r130;
	add.s32 	%r117, %r6, 3;
	mov.b32 	%r121, -589760388;
	mov.b32 	%r120, -123459836;
$L__BB0_3:
	.pragma "nounroll";
	mov.u32 	%r17, %r133;
	shr.u32 	%r52, %r132, 2;
	xor.b32  	%r53, %r52, %r132;
	shl.b32 	%r54, %r17, 4;
	shl.b32 	%r55, %r53, 1;
	xor.b32  	%r56, %r54, %r55;
	xor.b32  	%r57, %r56, %r17;
	xor.b32  	%r18, %r57, %r53;
	add.s32 	%r58, %r116, %r18;
	add.s32 	%r59, %r58, -637770787;
	add.s32 	%r60, %r117, -2;
	add.s32 	%r61, %r117, -3;
	mul.wide.u32 	%rd7, %r61, 4;
	add.s64 	%rd8, %rd1, %rd7;
	st.global.u32 	[%rd8], %r59;
	shr.u32 	%r62, %r119, 2;
	xor.b32  	%r63, %r62, %r119;
	shl.b32 	%r64, %r18, 4;
	shl.b32 	%r65, %r63, 1;
	xor.b32  	%r66, %r64, %r65;
	xor.b32  	%r67, %r66, %r18;
	xor.b32  	%r128, %r67, %r63;
	add.s32 	%r68, %r116, %r128;
	add.s32 	%r69, %r68, -637408350;
	mul.wide.u32 	%rd9, %r60, 4;
	add.s64 	%rd10, %rd1, %rd9;
	st.global.u32 	[%rd10], %r69;
	shr.u32 	%r70, %r120, 2;
	xor.b32  	%r71, %r70, %r120;
	shl.b32 	%r72, %r128, 4;
	shl.b32 	%r73, %r71, 1;
	xor.b32  	%r74, %r72, %r73;
	xor.b32  	%r75, %r74, %r128;
	xor.b32  	%r20, %r75, %r71;
	add.s32 	%r76, %r116, %r20;
	add.s32 	%r77, %r76, -637045913;
	add.s32 	%r78, %r117, -1;
	mul.wide.u32 	%rd11, %r78, 4;
	add.s64 	%rd12, %rd1, %rd11;
	st.global.u32 	[%rd12], %r77;
	shr.u32 	%r79, %r121, 2;
	xor.b32  	%r80, %r79, %r121;
	shl.b32 	%r81, %r20, 4;
	shl.b32 	%r82, %r80, 1;
	xor.b32  	%r83, %r81, %r82;
	xor.b32  	%r84, %r83, %r20;
	xor.b32  	%r133, %r84, %r80;
	add.s32 	%r85, %r116, %r133;
	add.s32 	%r86, %r85, -636683476;
	mul.wide.u32 	%rd13, %r117, 4;
	add.s64 	%rd14, %rd1, %rd13;
	st.global.u32 	[%rd14], %r86;
	add.s32 	%r118, %r118, 4;
	add.s32 	%r117, %r117, 4;
	add.s32 	%r116, %r116, 1449748;
	setp.ne.s32 	%p3, %r118, 0;
	mov.u32 	%r119, %r18;
	mov.u32 	%r120, %r128;
	mov.u32 	%r121, %r20;
	mov.u32 	%r132, %r17;
	@%p3 bra 	$L__BB0_3;
	add.s32 	%r131, %r116, -638133224;
	mov.u32 	%r132, %r17;
	mov.u32 	%r119, %r18;
$L__BB0_5:
	setp.eq.s32 	%p4, %r7, 0;
	@%p4 bra 	$L__BB0_10;
	setp.eq.s32 	%p5, %r7, 1;
	@%p5 bra 	$L__BB0_8;
	shr.u32 	%r87, %r132, 2;
	xor.b32  	%r88, %r87, %r132;
	shl.b32 	%r89, %r133, 4;
	shl.b32 	%r90, %r88, 1;
	xor.b32  	%r91, %r89, %r90;
	xor.b32  	%r92, %r91, %r133;
	xor.b32  	%r93, %r92, %r88;
	add.s32 	%r94, %r131, %r93;
	add.s32 	%r95, %r94, 362437;
	add.s32 	%r96, %r130, %r6;
	mul.wide.u32 	%rd15, %r96, 4;
	add.s64 	%rd16, %rd1, %rd15;
	st.global.u32 	[%rd16], %r95;
	shr.u32 	%r97, %r119, 2;
	xor.b32  	%r98, %r97, %r119;
	shl.b32 	%r99, %r93, 4;
	shl.b32 	%r100, %r98, 1;
	xor.b32  	%r101, %r99, %r100;
	xor.b32  	%r102, %r101, %r93;
	xor.b32  	%r133, %r102, %r98;
	add.s32 	%r131, %r131, 724874;
	add.s32 	%r103, %r133, %r131;
	add.s32 	%r104, %r96, 1;
	mul.wide.u32 	%rd17, %r104, 4;
	add.s64 	%rd18, %rd1, %rd17;
	st.global.u32 	[%rd18], %r103;
	add.s32 	%r130, %r130, 2;
	mov.u32 	%r132, %r128;
$L__BB0_8:
	and.b32  	%r105, %r40, 1;
	setp.eq.b32 	%p6, %r105, 1;
	not.pred 	%p7, %p6;
	@%p7 bra 	$L__BB0_10;
	shr.u32 	%r106, %r132, 2;
	xor.b32  	%r107, %r106, %r132;
	shl.b32 	%r108, %r133, 4;
	shl.b32 	%r109, %r107, 1;
	xor.b32  	%r110, %r108, %r109;
	xor.b32  	%r111, %r110, %r133;
	xor.b32  	%r112, %r111, %r107;
	add.s32 	%r113, %r131, %r112;
	add.s32 	%r114, %r113, 362437;
	add.s32 	%r115, %r130, %r6;
	mul.wide.u32 	%rd19, %r115, 4;
	add.s64 	%rd20, %rd1, %rd19;
	st.global.u32 	[%rd20], %r114;
$L__BB0_10:
	ret;

}


// ===== COMPILED SASS (sm_100) =====

	.target	sm_100

	.elftype	@"ET_EXEC"


//--------------------- .note.nv.tkinfo           --------------------------
	.section	.note.nv.tkinfo,"",@"SHT_NOTE"
	.sectionflags	@"SHF_NOTE_NV_TKINFO"
	.tkinfo
        /*0018*/ 	.word	0x00000002
        /*0030*/ 	.string	""
        /*0030*/ 	.string	"ptxas"
        /*0030*/ 	.string	"Cuda compilation tools, release 13.0, V13.0.88"
        /*0030*/ 	.string	"Build cuda_13.0.r13.0/compiler.36424714_0"
        /*0030*/ 	.string	"-arch sm_100 -m 64 "



//--------------------- .note.nv.cuinfo           --------------------------
	.section	.note.nv.cuinfo,"",@"SHT_NOTE"
	.sectionflags	@"SHF_NOTE_NV_CUINFO"
        /*0018*/ 	.short	0x0002
        /*001a*/ 	.short	0x0064
        /*001c*/ 	.short	0x0082
	.zero		2


//--------------------- .nv.info                  --------------------------
	.section	.nv.info,"",@"SHT_CUDA_INFO"
	.align	4


	//----- nvinfo : EIATTR_REGCOUNT
	.align		4
        /*0000*/ 	.byte	0x04, 0x2f
        /*0002*/ 	.short	(.L_10 - .L_9)
	.align		4
.L_9:
        /*0004*/ 	.word	index@(_Z5helloPjS_i)
        /*0008*/ 	.word	0x00000020


	//----- nvinfo : EIATTR_FRAME_SIZE
	.align		4
.L_10:
        /*000c*/ 	.byte	0x04, 0x11
        /*000e*/ 	.short	(.L_12 - .L_11)
	.align		4
.L_11:
        /*0010*/ 	.word	index@(_Z5helloPjS_i)
        /*0014*/ 	.word	0x00000000


	//----- nvinfo : EIATTR_MIN_STACK_SIZE
	.align		4
.L_12:
        /*0018*/ 	.byte	0x04, 0x12
        /*001a*/ 	.short	(.L_14 - .L_13)
	.align		4
.L_13:
        /*001c*/ 	.word	index@(_Z5helloPjS_i)
        /*0020*/ 	.word	0x00000000
.L_14:


//--------------------- .nv.compat                --------------------------
	.section	.nv.compat,"",@"SHT_CUDA_COMPAT_INFO"
	.align	4
        /*0000*/ 	.byte	0x02, 0x09, 0x00, 0x00, 0x02, 0x02, 0x01, 0x00, 0x02, 0x05, 0x05, 0x00, 0x03, 0x07, 0x01, 0x01
        /*0010*/ 	.byte	0x02, 0x03, 0x00, 0x00, 0x02, 0x06, 0x01, 0x00, 0x04, 0x0b, 0x08, 0x00, 0x09, 0x00, 0x00, 0x00
        /*0020*/ 	.byte	0x00, 0x00, 0x00, 0x00


//--------------------- .nv.info._Z5helloPjS_i    --------------------------
	.section	.nv.info._Z5helloPjS_i,"",@"SHT_CUDA_INFO"
	.sectionflags	@""
	.align	4


	//----- nvinfo : EIATTR_CUDA_API_VERSION
	.align		4
        /*0000*/ 	.byte	0x04, 0x37
        /*0002*/ 	.short	(.L_16 - .L_15)
.L_15:
        /*0004*/ 	.word	0x00000082


	//----- nvinfo : EIATTR_KPARAM_INFO
	.align		4
.L_16:
        /*0008*/ 	.byte	0x04, 0x17
        /*000a*/ 	.short	(.L_18 - .L_17)
.L_17:
        /*000c*/ 	.word	0x00000000
        /*0010*/ 	.short	0x0002
        /*0012*/ 	.short	0x0010
        /*0014*/ 	.byte	0x00, 0xf0, 0x11, 0x00


	//----- nvinfo : EIATTR_KPARAM_INFO
	.align		4
.L_18:
        /*0018*/ 	.byte	0x04, 0x17
        /*001a*/ 	.short	(.L_20 - .L_19)
.L_19:
        /*001c*/ 	.word	0x00000000
        /*0020*/ 	.short	0x0001
        /*0022*/ 	.short	0x0008
        /*0024*/ 	.byte	0x00, 0xf5, 0x21, 0x00


	//----- nvinfo : EIATTR_KPARAM_INFO
	.align		4
.L_20:
        /*0028*/ 	.byte	0x04, 0x17
        /*002a*/ 	.short	(.L_22 - .L_21)
.L_21:
        /*002c*/ 	.word	0x00000000
        /*0030*/ 	.short	0x0000
        /*0032*/ 	.short	0x0000
        /*0034*/ 	.byte	0x00, 0xf5, 0x21, 0x00


	//----- nvinfo : EIATTR_SPARSE_MMA_MASK
	.align		4
.L_22:
        /*0038*/ 	.byte	0x03, 0x50
        /*003a*/ 	.short	0x0000


	//----- nvinfo : EIATTR_MAXREG_COUNT
	.align		4
        /*003c*/ 	.byte	0x03, 0x1b
        /*003e*/ 	.short	0x00ff


	//----- nvinfo : EIATTR_MERCURY_ISA_VERSION
	.align		4
        /*0040*/ 	.byte	0x03, 0x5f
        /*0042*/ 	.short	0x0101


	//----- nvinfo : EIATTR_VRC_CTA_INIT_COUNT
	.align		4
        /*0044*/ 	.byte	0x02, 0x4a
	.zero		1
	.zero		1


	//----- nvinfo : EIATTR_EXIT_INSTR_OFFSETS
	.align		4
        /*0048*/ 	.byte	0x04, 0x1c
        /*004a*/ 	.short	(.L_24 - .L_23)


	//   ....[0]....
.L_23:
        /*004c*/ 	.word	0x00000030


	//   ....[1]....
        /*0050*/ 	.word	0x000004e0


	//   ....[2]....
        /*0054*/ 	.word	0x000006b0


	//   ....[3]....
        /*0058*/ 	.word	0x00000770


	//----- nvinfo : EIATTR_CBANK_PARAM_SIZE
	.align		4
.L_24:
        /*005c*/ 	.byte	0x03, 0x19
        /*005e*/ 	.short	0x0014


	//----- nvinfo : EIATTR_PARAM_CBANK
	.align		4
        /*0060*/ 	.byte	0x04, 0x0a
        /*0062*/ 	.short	(.L_26 - .L_25)
	.align		4
.L_25:
        /*0064*/ 	.word	index@(.nv.constant0._Z5helloPjS_i)
        /*0068*/ 	.short	0x0380
        /*006a*/ 	.short	0x0014


	//----- nvinfo : EIATTR_SW_WAR
	.align		4
.L_26:
        /*006c*/ 	.byte	0x04, 0x36
        /*006e*/ 	.short	(.L_28 - .L_27)
.L_27:
        /*0070*/ 	.word	0x00000008
.L_28:


//--------------------- .nv.callgraph             --------------------------
	.section	.nv.callgraph,"",@"SHT_CUDA_CALLGRAPH"
	.align	4
	.sectionentsize	8
	.align		4
        /*0000*/ 	.word	0x00000000
	.align		4
        /*0004*/ 	.word	0xffffffff
	.align		4
        /*0008*/ 	.word	0x00000000
	.align		4
        /*000c*/ 	.word	0xfffffffe
	.align		4
        /*0010*/ 	.word	0x00000000
	.align		4
        /*0014*/ 	.word	0xfffffffd
	.align		4
        /*0018*/ 	.word	0x00000000
	.align		4
        /*001c*/ 	.word	0xfffffffc


//--------------------- .nv.constant4             --------------------------
	.section	.nv.constant4,"a",@progbits
	.align	8
	.align		8
.nv.constant4:
        /*0000*/ 	.dword	precalc_xorwow_matrix
	.align		8
        /*0008*/ 	.dword	precalc_xorwow_offset_matrix
	.align		8
        /*0010*/ 	.dword	mrg32k3aM1
	.align		8
        /*0018*/ 	.dword	mrg32k3aM2
	.align		8
        /*0020*/ 	.dword	mrg32k3aM1SubSeq
	.align		8
        /*0028*/ 	.dword	mrg32k3aM2SubSeq
	.align		8
        /*0030*/ 	.dword	mrg32k3aM1Seq
	.align		8
        /*0038*/ 	.dword	mrg32k3aM2Seq


//--------------------- .nv.constant3             --------------------------
	.section	.nv.constant3,"a",@progbits
	.align	8
.nv.constant3:
	.type		__cr_lgamma_table,@object
	.size		__cr_lgamma_table,(.L_8 - __cr_lgamma_table)
__cr_lgamma_table:
        /*0000*/ 	.byte	0x00, 0x00, 0x00, 0x00, 0x00, 0x00, 0x00, 0x00, 0x00, 0x00, 0x00, 0x00, 0x00, 0x00, 0x00, 0x00
        /*0010*/ 	.byte	0xef, 0x39, 0xfa, 0xfe, 0x42, 0x2e, 0xe6, 0x3f, 0x02, 0x20, 0x2a, 0xfa, 0x0b, 0xab, 0xfc, 0x3f
        /*0020*/ 	.byte	0xf9, 0x2c, 0x92, 0x7c, 0xa7, 0x6c, 0x09, 0x40, 0xc9, 0x79, 0x44, 0x3c, 0x64, 0x26, 0x13, 0x40
        /*0030*/ 	.byte	0xca, 0x01, 0xcf, 0x3a, 0x27, 0x51, 0x1a, 0x40, 0x30, 0xcc, 0x2d, 0xf3, 0xe1, 0x0c, 0x21, 0x40
        /*0040*/ 	.byte	0x0d, 0xb7, 0xfc, 0x82, 0x8e, 0x35, 0x25, 0x40
.L_8:


//--------------------- .text._Z5helloPjS_i       --------------------------
	.section	.text._Z5helloPjS_i,"ax",@progbits
	.align	128
        .global         _Z5helloPjS_i
        .type           _Z5helloPjS_i,@function
        .size           _Z5helloPjS_i,(.L_x_4 - _Z5helloPjS_i)
        .other          _Z5helloPjS_i,@"STO_CUDA_ENTRY STV_DEFAULT"
_Z5helloPjS_i:
.text._Z5helloPjS_i:
[----:B------:R-:W-:Y:S08]  /*0000*/  LDC R1, c[0x0][0x37c] ;  /* 0x0000df00ff017b82 */ /* 0x000ff00000000800 */
[----:B------:R-:W0:Y:S02]  /*0010*/  LDC R0, c[0x0][0x390] ;  /* 0x0000e400ff007b82 */ /* 0x000e240000000800 */
[----:B0-----:R-:W-:-:S13]  /*0020*/  ISETP.GE.AND P0, PT, R0, 0x1, PT ;  /* 0x000000010000780c */ /* 0x001fda0003f06270 */
[----:B------:R-:W-:Y:S05]  /*0030*/  @!P0 EXIT ;  /* 0x000000000000894d */ /* 0x000fea0003800000 */
[----:B------:R-:W0:Y:S01]  /*0040*/  S2R R11, SR_TID.X ;  /* 0x00000000000b7919 */ /* 0x000e220000002100 */
[----:B------:R-:W1:Y:S01]  /*0050*/  LDC.64 R2, c[0x0][0x380] ;  /* 0x0000e000ff027b82 */ /* 0x000e620000000a00 */
[----:B------:R-:W0:Y:S01]  /*0060*/  LDCU UR6, c[0x0][0x360] ;  /* 0x00006c00ff0677ac */ /* 0x000e220008000800 */
[----:B------:R-:W0:Y:S01]  /*0070*/  S2R R4, SR_CTAID.X ;  /* 0x0000000000047919 */ /* 0x000e220000002500 */
[----:B------:R-:W2:Y:S01]  /*0080*/  LDCU.64 UR4, c[0x0][0x358] ;  /* 0x00006b00ff0477ac */ /* 0x000ea20008000a00 */
[----:B0-----:R-:W-:-:S04]  /*0090*/  IMAD R5, R4, UR6, R11 ;  /* 0x0000000604057c24 */ /* 0x001fc8000f8e020b */
[----:B-1----:R-:W-:-:S06]  /*00a0*/  IMAD.WIDE R2, R5, 0x4, R2 ;  /* 0x0000000405027825 */ /* 0x002fcc00078e0202 */
[----:B--2---:R-:W2:Y:S01]  /*00b0*/  LDG.E R2, desc[UR4][R2.64] ;  /* 0x0000000402027981 */ /* 0x004ea2000c1e1900 */
[C---:B------:R-:W-:Y:S01]  /*00c0*/  ISETP.GE.U32.AND P0, PT, R0.reuse, 0x4, PT ;  /* 0x000000040000780c */ /* 0x040fe20003f06070 */
[----:B------:R-:W-:Y:S01]  /*00d0*/  IMAD.MOV.U32 R20, RZ, RZ, -0x75bd8fc ;  /* 0xf8a42704ff147424 */ /* 0x000fe200078e00ff */
[----:B------:R-:W-:Y:S01]  /*00e0*/  LOP3.LUT R13, R0, 0x3, RZ, 0xc0, !PT ;  /* 0x00000003000d7812 */ /* 0x000fe200078ec0ff */
[----:B------:R-:W-:Y:S01]  /*00f0*/  IMAD.MOV.U32 R12, RZ, RZ, RZ ;  /* 0x000000ffff0c7224 */ /* 0x000fe200078e00ff */
[----:B--2---:R-:W-:-:S05]  /*0100*/  LOP3.LUT R4, R2, 0xaad26b49, RZ, 0x3c, !PT ;  /* 0xaad26b4902047812 */ /* 0x004fca00078e3cff */
[----:B------:R-:W-:-:S04]  /*0110*/  IMAD R4, R4, 0x4182bed5, RZ ;  /* 0x4182bed504047824 */ /* 0x000fc800078e02ff */
[C---:B------:R-:W-:Y:S01]  /*0120*/  VIADD R10, R4.reuse, 0x583f19 ;  /* 0x00583f19040a7836 */ /* 0x040fe20000000000 */
[C---:B------:R-:W-:Y:S01]  /*0130*/  LOP3.LUT R16, R4.reuse, 0x159a55e5, RZ, 0x3c, !PT ;  /* 0x159a55e504107812 */ /* 0x040fe200078e3cff */
[C---:B------:R-:W-:Y:S02]  /*0140*/  VIADD R21, R4.reuse, 0x75bcd15 ;  /* 0x075bcd1504157836 */ /* 0x040fe40000000000 */
[----:B------:R-:W-:Y:S01]  /*0150*/  VIADD R15, R4, 0xd9f6dc18 ;  /* 0xd9f6dc18040f7836 */ /* 0x000fe20000000000 */
[----:B------:R-:W-:Y:S06]  /*0160*/  @!P0 BRA `(.L_x_0) ;  /* 0x0000000000d88947 */ /* 0x000fec0003800000 */
[----:B------:R-:W0:Y:S01]  /*0170*/  LDC.64 R2, c[0x0][0x388] ;  /* 0x0000e200ff027b82 */ /* 0x000e220000000a00 */
[----:B------:R-:W-:Y:S01]  /*0180*/  LOP3.LUT R12, R0, 0x7ffffffc, RZ, 0xc0, !PT ;  /* 0x7ffffffc000c7812 */ /* 0x000fe200078ec0ff */
[----:B------:R-:W-:Y:S02]  /*0190*/  IMAD.MOV.U32 R15, RZ, RZ, R4 ;  /* 0x000000ffff0f7224 */ /* 0x000fe400078e0004 */
[----:B------:R-:W-:Y:S02]  /*01a0*/  IMAD R17, R11, R0, 0x3 ;  /* 0x000000030b117424 */ /* 0x000fe400078e0200 */
[----:B------:R-:W-:Y:S02]  /*01b0*/  IMAD.MOV.U32 R18, RZ, RZ, -0x23270784 ;  /* 0xdcd8f87cff127424 */ /* 0x000fe400078e00ff */
[----:B------:R-:W-:Y:S02]  /*01c0*/  IMAD.MOV.U32 R20, RZ, RZ, -0x75bd8fc ;  /* 0xf8a42704ff147424 */ /* 0x000fe400078e00ff */
[----:B------:R-:W-:-:S07]  /*01d0*/  IMAD.MOV R14, RZ, RZ, -R12 ;  /* 0x000000ffff0e7224 */ /* 0x000fce00078e0a0c */
.L_x_1:
[----:B-1----:R-:W-:Y:S01]  /*01e0*/  SHF.R.U32.HI R4, RZ, 0x2, R21 ;  /* 0x00000002ff047819 */ /* 0x002fe20000011615 */
[----:B------:R-:W-:Y:S01]  /*01f0*/  VIADD R14, R14, 0x4 ;  /* 0x000000040e0e7836 */ /* 0x000fe20000000000 */
[----:B------:R-:W-:Y:S01]  /*0200*/  SHF.L.U32 R5, R10, 0x4, RZ ;  /* 0x000000040a057819 */ /* 0x000fe200000006ff */
[----:B------:R-:W-:Y:S01]  /*0210*/  VIADD R19, R17, 0xfffffffd ;  /* 0xfffffffd11137836 */ /* 0x000fe20000000000 */
[----:B------:R-:W-:Y:S01]  /*0220*/  LOP3.LUT R4, R4, R21, RZ, 0x3c, !PT ;  /* 0x0000001504047212 */ /* 0x000fe200078e3cff */
[----:B------:R-:W-:Y:S01]  /*0230*/  IMAD.MOV.U32 R21, RZ, RZ, R10 ;  /* 0x000000ffff157224 */ /* 0x000fe200078e000a */
[----:B------:R-:W-:Y:S02]  /*0240*/  SHF.R.U32.HI R7, RZ, 0x2, R16 ;  /* 0x00000002ff077819 */ /* 0x000fe40000011610 */
[----:B------:R-:W-:Y:S01]  /*0250*/  SHF.R.U32.HI R9, RZ, 0x2, R20 ;  /* 0x00000002ff097819 */ /* 0x000fe20000011614 */
[----:B------:R-:W-:Y:S01]  /*0260*/  IMAD.SHL.U32 R6, R4, 0x2, RZ ;  /* 0x0000000204067824 */ /* 0x000fe200078e00ff */
[----:B------:R-:W-:-:S02]  /*0270*/  LOP3.LUT R7, R7, R16, RZ, 0x3c, !PT ;  /* 0x0000001007077212 */ /* 0x000fc400078e3cff */
[----:B------:R-:W-:Y:S02]  /*0280*/  LOP3.LUT R9, R9, R20, RZ, 0x3c, !PT ;  /* 0x0000001409097212 */ /* 0x000fe400078e3cff */
[----:B------:R-:W-:Y:S02]  /*0290*/  LOP3.LUT R5, R10, R5, R6, 0x96, !PT ;  /* 0x000000050a057212 */ /* 0x000fe400078e9606 */
[----:B------:R-:W-:Y:S02]  /*02a0*/  ISETP.NE.AND P0, PT, R14, RZ, PT ;  /* 0x000000ff0e00720c */ /* 0x000fe40003f05270 */
[----:B------:R-:W-:Y:S01]  /*02b0*/  LOP3.LUT R16, R5, R4, RZ, 0x3c, !PT ;  /* 0x0000000405107212 */ /* 0x000fe200078e3cff */
[----:B------:R-:W-:-:S03]  /*02c0*/  IMAD.SHL.U32 R4, R7, 0x2, RZ ;  /* 0x0000000207047824 */ /* 0x000fc600078e00ff */
[----:B------:R-:W-:Y:S01]  /*02d0*/  IADD3 R23, PT, PT, R15, -0x26039c23, R16 ;  /* 0xd9fc63dd0f177810 */ /* 0x000fe20007ffe010 */
[----:B------:R-:W-:-:S05]  /*02e0*/  IMAD.SHL.U32 R5, R16, 0x10, RZ ;  /* 0x0000001010057824 */ /* 0x000fca00078e00ff */
[----:B------:R-:W-:-:S04]  /*02f0*/  LOP3.LUT R4, R16, R5, R4, 0x96, !PT ;  /* 0x0000000510047212 */ /* 0x000fc800078e9604 */
[----:B------:R-:W-:Y:S01]  /*0300*/  LOP3.LUT R20, R4, R7, RZ, 0x3c, !PT ;  /* 0x0000000704147212 */ /* 0x000fe200078e3cff */
[----:B------:R-:W-:Y:S01]  /*0310*/  IMAD.SHL.U32 R4, R9, 0x2, RZ ;  /* 0x0000000209047824 */ /* 0x000fe200078e00ff */
[----:B------:R-:W-:Y:S02]  /*0320*/  SHF.R.U32.HI R7, RZ, 0x2, R18 ;  /* 0x00000002ff077819 */ /* 0x000fe40000011612 */
[----:B------:R-:W-:Y:S01]  /*0330*/  IADD3 R25, PT, PT, R15, -0x25fe145e, R20 ;  /* 0xda01eba20f197810 */ /* 0x000fe20007ffe014 */
[----:B------:R-:W-:-:S05]  /*0340*/  IMAD.SHL.U32 R5, R20, 0x10, RZ ;  /* 0x0000001014057824 */ /* 0x000fca00078e00ff */
[----:B------:R-:W-:Y:S02]  /*0350*/  LOP3.LUT R4, R20, R5, R4, 0x96, !PT ;  /* 0x0000000514047212 */ /* 0x000fe400078e9604 */
[----:B------:R-:W-:Y:S01]  /*0360*/  LOP3.LUT R5, R7, R18, RZ, 0x3c, !PT ;  /* 0x0000001207057212 */ /* 0x000fe200078e3cff */
[----:B0-----:R-:W-:Y:S01]  /*0370*/  IMAD.WIDE.U32 R18, R19, 0x4, R2 ;  /* 0x0000000413127825 */ /* 0x001fe200078e0002 */
[----:B------:R-:W-:-:S03]  /*0380*/  LOP3.LUT R22, R4, R9, RZ, 0x3c, !PT ;  /* 0x0000000904167212 */ /* 0x000fc600078e3cff */
[----:B------:R-:W-:Y:S01]  /*0390*/  IMAD.SHL.U32 R4, R5, 0x2, RZ ;  /* 0x0000000205047824 */ /* 0x000fe200078e00ff */
[C---:B------:R-:W-:Y:S01]  /*03a0*/  SHF.L.U32 R7, R22.reuse, 0x4, RZ ;  /* 0x0000000416077819 */ /* 0x040fe200000006ff */
[----:B------:R-:W-:Y:S01]  /*03b0*/  VIADD R9, R17, 0xffffffff ;  /* 0xffffffff11097836 */ /* 0x000fe20000000000 */
[----:B------:R-:W-:Y:S01]  /*03c0*/  IADD3 R27, PT, PT, R15, -0x25f88c99, R22 ;  /* 0xda0773670f1b7810 */ /* 0x000fe20007ffe016 */
[----:B------:R0:W-:Y:S01]  /*03d0*/  STG.E desc[UR4][R18.64], R23 ;  /* 0x0000001712007986 */ /* 0x0001e2000c101904 */
[----:B------:R-:W-:Y:S01]  /*03e0*/  LOP3.LUT R4, R22, R7, R4, 0x96, !PT ;  /* 0x0000000716047212 */ /* 0x000fe200078e9604 */
[----:B------:R-:W-:Y:S02]  /*03f0*/  VIADD R7, R17, 0xfffffffe ;  /* 0xfffffffe11077836 */ /* 0x000fe40000000000 */
[----:B------:R-:W-:Y:S01]  /*0400*/  IMAD.WIDE.U32 R8, R9, 0x4, R2 ;  /* 0x0000000409087825 */ /* 0x000fe200078e0002 */
[----:B------:R-:W-:-:S03]  /*0410*/  LOP3.LUT R10, R4, R5, RZ, 0x3c, !PT ;  /* 0x00000005040a7212 */ /* 0x000fc600078e3cff */
[----:B------:R-:W-:Y:S01]  /*0420*/  IMAD.WIDE.U32 R6, R7, 0x4, R2 ;  /* 0x0000000407067825 */ /* 0x000fe200078e0002 */
[C---:B------:R-:W-:Y:S02]  /*0430*/  IADD3 R29, PT, PT, R15.reuse, -0x25f304d4, R10 ;  /* 0xda0cfb2c0f1d7810 */ /* 0x040fe40007ffe00a */
[----:B------:R-:W-:Y:S01]  /*0440*/  IADD3 R15, PT, PT, R15, 0x161f14, RZ ;  /* 0x00161f140f0f7810 */ /* 0x000fe20007ffe0ff */
[C---:B------:R-:W-:Y:S01]  /*0450*/  IMAD.WIDE.U32 R4, R17.reuse, 0x4, R2 ;  /* 0x0000000411047825 */ /* 0x040fe200078e0002 */
[----:B------:R1:W-:Y:S03]  /*0460*/  STG.E desc[UR4][R6.64], R25 ;  /* 0x0000001906007986 */ /* 0x0003e6000c101904 */
[----:B------:R-:W-:Y:S01]  /*0470*/  VIADD R17, R17, 0x4 ;  /* 0x0000000411117836 */ /* 0x000fe20000000000 */
[----:B------:R1:W-:Y:S01]  /*0480*/  STG.E desc[UR4][R8.64], R27 ;  /* 0x0000001b08007986 */ /* 0x0003e2000c101904 */
[----:B0-----:R-:W-:-:S03]  /*0490*/  IMAD.MOV.U32 R18, RZ, RZ, R22 ;  /* 0x000000ffff127224 */ /* 0x001fc600078e0016 */
[----:B------:R1:W-:Y:S01]  /*04a0*/  STG.E desc[UR4][R4.64], R29 ;  /* 0x0000001d04007986 */ /* 0x0003e2000c101904 */
[----:B------:R-:W-:Y:S05]  /*04b0*/  @P0 BRA `(.L_x_1) ;  /* 0xfffffffc00480947 */ /* 0x000fea000383ffff */
[----:B------:R-:W-:-:S07]  /*04c0*/  VIADD R15, R15, 0xd9f6dc18 ;  /* 0xd9f6dc180f0f7836 */ /* 0x000fce0000000000 */
.L_x_0:
[----:B------:R-:W-:-:S13]  /*04d0*/  ISETP.NE.AND P0, PT, R13, RZ, PT ;  /* 0x000000ff0d00720c */ /* 0x000fda0003f05270 */
[----:B------:R-:W-:Y:S05]  /*04e0*/  @!P0 EXIT ;  /* 0x000000000000894d */ /* 0x000fea0003800000 */
[----:B------:R-:W-:Y:S02]  /*04f0*/  ISETP.NE.AND P0, PT, R13, 0x1, PT ;  /* 0x000000010d00780c */ /* 0x000fe40003f05270 */
[----:B------:R-:W-:-:S04]  /*0500*/  LOP3.LUT R2, R0, 0x1, RZ, 0xc0, !PT ;  /* 0x0000000100027812 */ /* 0x000fc800078ec0ff */
[----:B------:R-:W-:-:S07]  /*0510*/  ISETP.NE.U32.AND P1, PT, R2, 0x1, PT ;  /* 0x000000010200780c */ /* 0x000fce0003f25070 */
[----:B------:R-:W-:Y:S06]  /*0520*/  @!P0 BRA `(.L_x_2) ;  /* 0x0000000000608947 */ /* 0x000fec0003800000 */
[----:B------:R-:W-:Y:S01]  /*0530*/  SHF.R.U32.HI R2, RZ, 0x2, R21 ;  /* 0x00000002ff027819 */ /* 0x000fe20000011615 */
[----:B-1----:R-:W-:Y:S01]  /*0540*/  IMAD.SHL.U32 R5, R10, 0x10, RZ ;  /* 0x000000100a057824 */ /* 0x002fe200078e00ff */
[----:B------:R-:W-:Y:S02]  /*0550*/  SHF.R.U32.HI R7, RZ, 0x2, R16 ;  /* 0x00000002ff077819 */ /* 0x000fe40000011610 */
[----:B------:R-:W-:Y:S01]  /*0560*/  LOP3.LUT R4, R2, R21, RZ, 0x3c, !PT ;  /* 0x0000001502047212 */ /* 0x000fe200078e3cff */
[----:B------:R-:W-:Y:S01]  /*0570*/  IMAD.MOV.U32 R21, RZ, RZ, R20 ;  /* 0x000000ffff157224 */ /* 0x000fe200078e0014 */
[----:B------:R-:W0:Y:S01]  /*0580*/  LDC.64 R2, c[0x0][0x388] ;  /* 0x0000e200ff027b82 */ /* 0x000e220000000a00 */
[----:B------:R-:W-:Y:S02]  /*0590*/  LOP3.LUT R7, R7, R16, RZ, 0x3c, !PT ;  /* 0x0000001007077212 */ /* 0x000fe400078e3cff */
[----:B------:R-:W-:-:S05]  /*05a0*/  IMAD.SHL.U32 R6, R4, 0x2, RZ ;  /* 0x0000000204067824 */ /* 0x000fca00078e00ff */
[----:B------:R-:W-:Y:S01]  /*05b0*/  LOP3.LUT R5, R10, R5, R6, 0x96, !PT ;  /* 0x000000050a057212 */ /* 0x000fe200078e9606 */
[----:B------:R-:W-:-:S03]  /*05c0*/  IMAD.SHL.U32 R6, R7, 0x2, RZ ;  /* 0x0000000207067824 */ /* 0x000fc600078e00ff */
[----:B------:R-:W-:Y:S01]  /*05d0*/  LOP3.LUT R4, R5, R4, RZ, 0x3c, !PT ;  /* 0x0000000405047212 */ /* 0x000fe200078e3cff */
[----:B------:R-:W-:Y:S02]  /*05e0*/  IMAD R5, R11, R0, R12 ;  /* 0x000000000b057224 */ /* 0x000fe400078e020c */
[----:B------:R-:W-:Y:S02]  /*05f0*/  VIADD R12, R12, 0x2 ;  /* 0x000000020c0c7836 */ /* 0x000fe40000000000 */
[----:B------:R-:W-:-:S05]  /*0600*/  IMAD.SHL.U32 R9, R4, 0x10, RZ ;  /* 0x0000001004097824 */ /* 0x000fca00078e00ff */
[----:B------:R-:W-:Y:S01]  /*0610*/  LOP3.LUT R6, R4, R9, R6, 0x96, !PT ;  /* 0x0000000904067212 */ /* 0x000fe200078e9606 */
[----:B------:R-:W-:-:S03]  /*0620*/  VIADD R9, R5, 0x1 ;  /* 0x0000000105097836 */ /* 0x000fc60000000000 */
[----:B------:R-:W-:Y:S02]  /*0630*/  LOP3.LUT R10, R6, R7, RZ, 0x3c, !PT ;  /* 0x00000007060a7212 */ /* 0x000fe400078e3cff */
[----:B------:R-:W-:Y:S01]  /*0640*/  IADD3 R7, PT, PT, R15, 0x587c5, R4 ;  /* 0x000587c50f077810 */ /* 0x000fe20007ffe004 */
[----:B0-----:R-:W-:Y:S01]  /*0650*/  IMAD.WIDE.U32 R4, R5, 0x4, R2 ;  /* 0x0000000405047825 */ /* 0x001fe200078e0002 */
[----:B------:R-:W-:-:S03]  /*0660*/  IADD3 R15, PT, PT, R15, 0xb0f8a, RZ ;  /* 0x000b0f8a0f0f7810 */ /* 0x000fc60007ffe0ff */
[----:B------:R-:W-:Y:S01]  /*0670*/  IMAD.WIDE.U32 R2, R9, 0x4, R2 ;  /* 0x0000000409027825 */ /* 0x000fe200078e0002 */
[----:B------:R0:W-:Y:S03]  /*0680*/  STG.E desc[UR4][R4.64], R7 ;  /* 0x0000000704007986 */ /* 0x0001e6000c101904 */
[----:B------:R-:W-:-:S05]  /*0690*/  IMAD.IADD R9, R10, 0x1, R15 ;  /* 0x000000010a097824 */ /* 0x000fca00078e020f */
[----:B------:R0:W-:Y:S02]  /*06a0*/  STG.E desc[UR4][R2.64], R9 ;  /* 0x0000000902007986 */ /* 0x0001e4000c101904 */
.L_x_2:
[----:B------:R-:W-:Y:S05]  /*06b0*/  @P1 EXIT ;  /* 0x000000000000194d */ /* 0x000fea0003800000 */
[----:B0-----:R-:W0:Y:S01]  /*06c0*/  LDC.64 R2, c[0x0][0x388] ;  /* 0x0000e200ff027b82 */ /* 0x001e220000000a00 */
[----:B-1----:R-:W-:Y:S01]  /*06d0*/  SHF.R.U32.HI R4, RZ, 0x2, R21 ;  /* 0x00000002ff047819 */ /* 0x002fe20000011615 */
[----:B------:R-:W-:Y:S02]  /*06e0*/  IMAD.SHL.U32 R5, R10, 0x10, RZ ;  /* 0x000000100a057824 */ /* 0x000fe400078e00ff */
[----:B------:R-:W-:Y:S01]  /*06f0*/  IMAD R11, R11, R0, R12 ;  /* 0x000000000b0b7224 */ /* 0x000fe200078e020c */
[----:B------:R-:W-:-:S05]  /*0700*/  LOP3.LUT R4, R4, R21, RZ, 0x3c, !PT ;  /* 0x0000001504047212 */ /* 0x000fca00078e3cff */
[----:B------:R-:W-:-:S05]  /*0710*/  IMAD.SHL.U32 R6, R4, 0x2, RZ ;  /* 0x0000000204067824 */ /* 0x000fca00078e00ff */
[----:B------:R-:W-:-:S04]  /*0720*/  LOP3.LUT R5, R10, R5, R6, 0x96, !PT ;  /* 0x000000050a057212 */ /* 0x000fc800078e9606 */
[----:B------:R-:W-:-:S04]  /*0730*/  LOP3.LUT R4, R5, R4, RZ, 0x3c, !PT ;  /* 0x0000000405047212 */ /* 0x000fc800078e3cff */
[----:B------:R-:W-:Y:S01]  /*0740*/  IADD3 R15, PT, PT, R15, 0x587c5, R4 ;  /* 0x000587c50f0f7810 */ /* 0x000fe20007ffe004 */
[----:B0-----:R-:W-:-:S05]  /*0750*/  IMAD.WIDE.U32 R2, R11, 0x4, R2 ;  /* 0x000000040b027825 */ /* 0x001fca00078e0002 */
[----:B------:R-:W-:Y:S01]  /*0760*/  STG.E desc[UR4][R2.64], R15 ;  /* 0x0000000f02007986 */ /* 0x000fe2000c101904 */
[----:B------:R-:W-:Y:S05]  /*0770*/  EXIT ;  /* 0x000000000000794d */ /* 0x000fea0003800000 */
.L_x_3:
[----:B------:R-:W-:-:S00]  /*0780*/  BRA `(.L_x_3) ;  /* 0xfffffffc00fc7947 */ /* 0x000fc0000383ffff */
[----:B------:R-:W-:-:S00]  /*0790*/  NOP ;  /* 0x0000000000007918 */ /* 0x000fc00000000000 */
        /* <DEDUP_REMOVED lines=14> */
.L_x_4:


//--------------------- .nv.global.init           --------------------------
	.section	.nv.global.init,"aw",@progbits
	.align	4
.nv.global.init:
	.type		mrg32k3aM1SubSeq,@object
	.size		mrg32k3aM1SubSeq,(mrg32k3aM2SubSeq - mrg32k3aM1SubSeq)
mrg32k3aM1SubSeq:
        /*0000*/ 	.byte	0x0b, 0xcc, 0xee, 0x04, 0x73, 0x29, 0x8b, 0x6f, 0xf6, 0x53, 0x03, 0xf6, 0x23, 0xf6, 0xea, 0xda
        /* <DEDUP_REMOVED lines=125> */
	.type		mrg32k3aM2SubSeq,@object
	.size		mrg32k3aM2SubSeq,(mrg32k3aM1 - mrg32k3aM2SubSeq)
mrg32k3aM2SubSeq:
        /* <DEDUP_REMOVED lines=126> */
	.type		mrg32k3aM1,@object
	.size		mrg32k3aM1,(mrg32k3aM1Seq - mrg32k3aM1)
mrg32k3aM1:
        /* <DEDUP_REMOVED lines=144> */
	.type		mrg32k3aM1Seq,@object
	.size		mrg32k3aM1Seq,(mrg32k3aM2 - mrg32k3aM1Seq)
mrg32k3aM1Seq:
        /* <DEDUP_REMOVED lines=144> */
	.type		mrg32k3aM2,@object
	.size		mrg32k3aM2,(mrg32k3aM2Seq - mrg32k3aM2)
mrg32k3aM2:
        /* <DEDUP_REMOVED lines=144> */
	.type		mrg32k3aM2Seq,@object
	.size		mrg32k3aM2Seq,(precalc_xorwow_matrix - mrg32k3aM2Seq)
mrg32k3aM2Seq:
        /* <DEDUP_REMOVED lines=144> */
	.type		precalc_xorwow_matrix,@object
	.size		precalc_xorwow_matrix,(precalc_xorwow_offset_matrix - precalc_xorwow_matrix)
precalc_xorwow_matrix:
        /* <DEDUP_REMOVED lines=6400> */
	.type		precalc_xorwow_offset_matrix,@object
	.size		precalc_xorwow_offset_matrix,(.L_1 - precalc_xorwow_offset_matrix)
precalc_xorwow_offset_matrix:
        /* <DEDUP_REMOVED lines=6400> */
.L_1:


//--------------------- .nv.shared.reserved.0     --------------------------
	.section	.nv.shared.reserved.0,"aw",@nobits
	.weak		__nv_reservedSMEM_offset_0_alias
	.size		__nv_reservedSMEM_offset_0_alias, 0, 64
	.other		__nv_reservedSMEM_offset_0_alias,@"STO_CUDA_RESERVED_SHARED STV_DEFAULT"
__nv_reservedSMEM_offset_0_alias:
	.zero		0
	.zero		64


//--------------------- .nv.constant0._Z5helloPjS_i --------------------------
	.section	.nv.constant0._Z5helloPjS_i,"a",@progbits
	.sectionflags	@""
	.align	4
.nv.constant0._Z5helloPjS_i:
	.zero		916


//--------------------- SYMBOLS --------------------------

	.type		.nv.reservedSmem.offset0,@object
	.size		.nv.reservedSmem.offset0,0x4
